//
// Generated by NVIDIA NVVM Compiler
//
// Compiler Build ID: CL-36424714
// Cuda compilation tools, release 13.0, V13.0.88
// Based on NVVM 20.0.0
//

.version 9.0
.target sm_100
.address_size 64

	// .globl	_Z2m5iiiPdS_S_
// _ZZ2m5iiiPdS_S_E3B_s has been demoted
.extern .shared .align 16 .b8 two_blocks[];

.visible .entry _Z2m5iiiPdS_S_(
	.param .u32 _Z2m5iiiPdS_S__param_0,
	.param .u32 _Z2m5iiiPdS_S__param_1,
	.param .u32 _Z2m5iiiPdS_S__param_2,
	.param .u64 .ptr .align 1 _Z2m5iiiPdS_S__param_3,
	.param .u64 .ptr .align 1 _Z2m5iiiPdS_S__param_4,
	.param .u64 .ptr .align 1 _Z2m5iiiPdS_S__param_5
)
{
	.reg .pred 	%p<12>;
	.reg .b32 	%r<102>;
	.reg .b64 	%rd<87>;
	.reg .b64 	%fd<119>;
	// demoted variable
	.shared .align 8 .u64 _ZZ2m5iiiPdS_S_E3B_s;
	ld.param.u32 	%r28, [_Z2m5iiiPdS_S__param_1];
	ld.param.u32 	%r29, [_Z2m5iiiPdS_S__param_2];
	ld.param.u64 	%rd22, [_Z2m5iiiPdS_S__param_4];
	ld.param.u64 	%rd23, [_Z2m5iiiPdS_S__param_5];
	mov.u32 	%r1, %ntid.x;
	mov.u32 	%r2, %ntid.y;
	mul.lo.s32 	%r30, %r1, %r2;
	mul.wide.u32 	%rd24, %r30, 8;
	mov.u32 	%r31, two_blocks;
	cvt.u64.u32 	%rd25, %r31;
	cvta.shared.u64 	%rd26, %rd25;
	add.s64 	%rd27, %rd26, %rd24;
	st.shared.u64 	[_ZZ2m5iiiPdS_S_E3B_s], %rd27;
	setp.lt.s32 	%p1, %r29, 1;
	@%p1 bra 	$L__BB0_16;
	mov.u32 	%r33, %ctaid.y;
	mul.lo.s32 	%r34, %r33, %r2;
	cvta.to.global.u64 	%rd28, %rd23;
	mov.u32 	%r35, %tid.y;
	mul.lo.s32 	%r36, %r29, %r35;
	mov.u32 	%r3, %tid.x;
	mad.lo.s32 	%r37, %r29, %r34, %r3;
	add.s32 	%r4, %r37, %r36;
	mul.lo.s32 	%r5, %r35, %r1;
	add.s32 	%r6, %r5, %r3;
	mov.u32 	%r38, %ctaid.x;
	mad.lo.s32 	%r39, %r38, %r1, %r3;
	add.s32 	%r7, %r39, %r36;
	add.s32 	%r40, %r34, %r35;
	mad.lo.s32 	%r41, %r28, %r40, %r39;
	mul.wide.u32 	%rd29, %r41, 8;
	add.s64 	%rd1, %rd28, %rd29;
	and.b32  	%r8, %r1, 15;
	and.b32  	%r9, %r1, 7;
	and.b32  	%r10, %r1, 3;
	add.s32 	%r42, %r3, %r1;
	mul.wide.u32 	%rd2, %r42, 8;
	shl.b32 	%r43, %r1, 1;
	add.s32 	%r44, %r3, %r43;
	mul.wide.u32 	%rd3, %r44, 8;
	mad.lo.s32 	%r45, %r1, 3, %r3;
	mul.wide.u32 	%rd4, %r45, 8;
	shl.b32 	%r46, %r1, 2;
	add.s32 	%r47, %r3, %r46;
	mul.wide.u32 	%rd5, %r47, 8;
	mad.lo.s32 	%r48, %r1, 5, %r3;
	mul.wide.u32 	%rd6, %r48, 8;
	mad.lo.s32 	%r49, %r1, 6, %r3;
	mul.wide.u32 	%rd7, %r49, 8;
	mad.lo.s32 	%r50, %r1, 7, %r3;
	mul.wide.u32 	%rd8, %r50, 8;
	shl.b32 	%r51, %r1, 3;
	add.s32 	%r52, %r3, %r51;
	mul.wide.u32 	%rd9, %r52, 8;
	mad.lo.s32 	%r53, %r1, 9, %r3;
	mul.wide.u32 	%rd10, %r53, 8;
	mad.lo.s32 	%r54, %r1, 10, %r3;
	mul.wide.u32 	%rd11, %r54, 8;
	mad.lo.s32 	%r55, %r1, 11, %r3;
	mul.wide.u32 	%rd12, %r55, 8;
	mad.lo.s32 	%r56, %r1, 12, %r3;
	mul.wide.u32 	%rd13, %r56, 8;
	mad.lo.s32 	%r57, %r1, 13, %r3;
	mul.wide.u32 	%rd14, %r57, 8;
	mad.lo.s32 	%r58, %r1, 14, %r3;
	mul.wide.u32 	%rd15, %r58, 8;
	mad.lo.s32 	%r59, %r1, 15, %r3;
	mul.wide.u32 	%rd16, %r59, 8;
	cvta.to.global.u64 	%rd17, %rd22;
	mov.b32 	%r96, 0;
$L__BB0_2:
	ld.param.u64 	%rd85, [_Z2m5iiiPdS_S__param_3];
	setp.lt.u32 	%p2, %r1, 16;
	add.s32 	%r61, %r4, %r96;
	cvta.to.global.u64 	%rd30, %rd85;
	mul.wide.u32 	%rd31, %r61, 8;
	add.s64 	%rd32, %rd30, %rd31;
	ld.global.f64 	%fd17, [%rd32];
	shl.b32 	%r62, %r6, 3;
	mov.u32 	%r63, two_blocks;
	add.s32 	%r64, %r63, %r62;
	st.shared.f64 	[%r64], %fd17;
	mad.lo.s32 	%r65, %r96, %r28, %r7;
	mul.wide.u32 	%rd33, %r65, 8;
	add.s64 	%rd34, %rd17, %rd33;
	ld.global.f64 	%fd18, [%rd34];
	ld.shared.u64 	%rd35, [_ZZ2m5iiiPdS_S_E3B_s];
	mul.wide.u32 	%rd36, %r6, 8;
	add.s64 	%rd37, %rd35, %rd36;
	st.f64 	[%rd37], %fd18;
	bar.sync 	0;
	mov.f64 	%fd118, 0d0000000000000000;
	mov.b32 	%r100, 0;
	ld.shared.u64 	%rd18, [_ZZ2m5iiiPdS_S_E3B_s];
	@%p2 bra 	$L__BB0_5;
	shl.b32 	%r66, %r5, 3;
	mov.u32 	%r67, two_blocks;
	add.s32 	%r68, %r66, %r67;
	add.s32 	%r97, %r68, 64;
	and.b32  	%r69, %r1, -16;
	neg.s32 	%r98, %r69;
	mov.f64 	%fd118, 0d0000000000000000;
	mov.u64 	%rd86, %rd18;
$L__BB0_4:
	.pragma "nounroll";
	and.b32  	%r100, %r1, 2032;
	ld.shared.f64 	%fd20, [%r97+-64];
	mul.wide.u32 	%rd38, %r3, 8;
	add.s64 	%rd39, %rd86, %rd38;
	ld.f64 	%fd21, [%rd39];
	fma.rn.f64 	%fd22, %fd20, %fd21, %fd118;
	ld.shared.f64 	%fd23, [%r97+-56];
	add.s64 	%rd40, %rd86, %rd2;
	ld.f64 	%fd24, [%rd40];
	fma.rn.f64 	%fd25, %fd23, %fd24, %fd22;
	ld.shared.f64 	%fd26, [%r97+-48];
	add.s64 	%rd41, %rd86, %rd3;
	ld.f64 	%fd27, [%rd41];
	fma.rn.f64 	%fd28, %fd26, %fd27, %fd25;
	ld.shared.f64 	%fd29, [%r97+-40];
	add.s64 	%rd42, %rd86, %rd4;
	ld.f64 	%fd30, [%rd42];
	fma.rn.f64 	%fd31, %fd29, %fd30, %fd28;
	ld.shared.f64 	%fd32, [%r97+-32];
	add.s64 	%rd43, %rd86, %rd5;
	ld.f64 	%fd33, [%rd43];
	fma.rn.f64 	%fd34, %fd32, %fd33, %fd31;
	ld.shared.f64 	%fd35, [%r97+-24];
	add.s64 	%rd44, %rd86, %rd6;
	ld.f64 	%fd36, [%rd44];
	fma.rn.f64 	%fd37, %fd35, %fd36, %fd34;
	ld.shared.f64 	%fd38, [%r97+-16];
	add.s64 	%rd45, %rd86, %rd7;
	ld.f64 	%fd39, [%rd45];
	fma.rn.f64 	%fd40, %fd38, %fd39, %fd37;
	ld.shared.f64 	%fd41, [%r97+-8];
	add.s64 	%rd46, %rd86, %rd8;
	ld.f64 	%fd42, [%rd46];
	fma.rn.f64 	%fd43, %fd41, %fd42, %fd40;
	ld.shared.f64 	%fd44, [%r97];
	add.s64 	%rd47, %rd86, %rd9;
	ld.f64 	%fd45, [%rd47];
	fma.rn.f64 	%fd46, %fd44, %fd45, %fd43;
	ld.shared.f64 	%fd47, [%r97+8];
	add.s64 	%rd48, %rd86, %rd10;
	ld.f64 	%fd48, [%rd48];
	fma.rn.f64 	%fd49, %fd47, %fd48, %fd46;
	ld.shared.f64 	%fd50, [%r97+16];
	add.s64 	%rd49, %rd86, %rd11;
	ld.f64 	%fd51, [%rd49];
	fma.rn.f64 	%fd52, %fd50, %fd51, %fd49;
	ld.shared.f64 	%fd53, [%r97+24];
	add.s64 	%rd50, %rd86, %rd12;
	ld.f64 	%fd54, [%rd50];
	fma.rn.f64 	%fd55, %fd53, %fd54, %fd52;
	ld.shared.f64 	%fd56, [%r97+32];
	add.s64 	%rd51, %rd86, %rd13;
	ld.f64 	%fd57, [%rd51];
	fma.rn.f64 	%fd58, %fd56, %fd57, %fd55;
	ld.shared.f64 	%fd59, [%r97+40];
	add.s64 	%rd52, %rd86, %rd14;
	ld.f64 	%fd60, [%rd52];
	fma.rn.f64 	%fd61, %fd59, %fd60, %fd58;
	ld.shared.f64 	%fd62, [%r97+48];
	add.s64 	%rd53, %rd86, %rd15;
	ld.f64 	%fd63, [%rd53];
	fma.rn.f64 	%fd64, %fd62, %fd63, %fd61;
	ld.shared.f64 	%fd65, [%r97+56];
	add.s64 	%rd54, %rd86, %rd16;
	ld.f64 	%fd66, [%rd54];
	fma.rn.f64 	%fd118, %fd65, %fd66, %fd64;
	add.s32 	%r98, %r98, 16;
	mul.wide.u32 	%rd55, %r1, 128;
	add.s64 	%rd86, %rd86, %rd55;
	add.s32 	%r97, %r97, 128;
	setp.ne.s32 	%p3, %r98, 0;
	@%p3 bra 	$L__BB0_4;
$L__BB0_5:
	setp.eq.s32 	%p4, %r8, 0;
	@%p4 bra 	$L__BB0_15;
	add.s32 	%r70, %r8, -1;
	setp.lt.u32 	%p5, %r70, 7;
	@%p5 bra 	$L__BB0_8;
	add.s32 	%r71, %r100, %r5;
	shl.b32 	%r72, %r71, 3;
	mov.u32 	%r73, two_blocks;
	add.s32 	%r74, %r73, %r72;
	ld.shared.f64 	%fd68, [%r74];
	mad.lo.s32 	%r75, %r100, %r1, %r3;
	mul.wide.u32 	%rd56, %r75, 8;
	add.s64 	%rd57, %rd18, %rd56;
	ld.f64 	%fd69, [%rd57];
	fma.rn.f64 	%fd70, %fd68, %fd69, %fd118;
	ld.shared.f64 	%fd71, [%r74+8];
	add.s32 	%r76, %r75, %r1;
	mul.wide.s32 	%rd58, %r1, 8;
	add.s64 	%rd59, %rd57, %rd58;
	ld.f64 	%fd72, [%rd59];
	fma.rn.f64 	%fd73, %fd71, %fd72, %fd70;
	ld.shared.f64 	%fd74, [%r74+16];
	add.s32 	%r77, %r76, %r1;
	add.s64 	%rd60, %rd59, %rd58;
	ld.f64 	%fd75, [%rd60];
	fma.rn.f64 	%fd76, %fd74, %fd75, %fd73;
	ld.shared.f64 	%fd77, [%r74+24];
	add.s32 	%r78, %r77, %r1;
	mul.wide.u32 	%rd61, %r78, 8;
	add.s64 	%rd62, %rd18, %rd61;
	ld.f64 	%fd78, [%rd62];
	fma.rn.f64 	%fd79, %fd77, %fd78, %fd76;
	ld.shared.f64 	%fd80, [%r74+32];
	add.s32 	%r79, %r78, %r1;
	mul.wide.u32 	%rd63, %r79, 8;
	add.s64 	%rd64, %rd18, %rd63;
	ld.f64 	%fd81, [%rd64];
	fma.rn.f64 	%fd82, %fd80, %fd81, %fd79;
	ld.shared.f64 	%fd83, [%r74+40];
	add.s32 	%r80, %r79, %r1;
	mul.wide.u32 	%rd65, %r80, 8;
	add.s64 	%rd66, %rd18, %rd65;
	ld.f64 	%fd84, [%rd66];
	fma.rn.f64 	%fd85, %fd83, %fd84, %fd82;
	ld.shared.f64 	%fd86, [%r74+48];
	add.s32 	%r81, %r80, %r1;
	mul.wide.u32 	%rd67, %r81, 8;
	add.s64 	%rd68, %rd18, %rd67;
	ld.f64 	%fd87, [%rd68];
	fma.rn.f64 	%fd88, %fd86, %fd87, %fd85;
	ld.shared.f64 	%fd89, [%r74+56];
	add.s32 	%r82, %r81, %r1;
	mul.wide.u32 	%rd69, %r82, 8;
	add.s64 	%rd70, %rd18, %rd69;
	ld.f64 	%fd90, [%rd70];
	fma.rn.f64 	%fd118, %fd89, %fd90, %fd88;
	add.s32 	%r100, %r100, 8;
$L__BB0_8:
	setp.eq.s32 	%p6, %r9, 0;
	@%p6 bra 	$L__BB0_15;
	add.s32 	%r83, %r9, -1;
	setp.lt.u32 	%p7, %r83, 3;
	@%p7 bra 	$L__BB0_11;
	add.s32 	%r84, %r100, %r5;
	shl.b32 	%r85, %r84, 3;
	mov.u32 	%r86, two_blocks;
	add.s32 	%r87, %r86, %r85;
	ld.shared.f64 	%fd92, [%r87];
	mad.lo.s32 	%r88, %r100, %r1, %r3;
	mul.wide.u32 	%rd71, %r88, 8;
	add.s64 	%rd72, %rd18, %rd71;
	ld.f64 	%fd93, [%rd72];
	fma.rn.f64 	%fd94, %fd92, %fd93, %fd118;
	ld.shared.f64 	%fd95, [%r87+8];
	add.s32 	%r89, %r88, %r1;
	mul.wide.u32 	%rd73, %r89, 8;
	add.s64 	%rd74, %rd18, %rd73;
	ld.f64 	%fd96, [%rd74];
	fma.rn.f64 	%fd97, %fd95, %fd96, %fd94;
	ld.shared.f64 	%fd98, [%r87+16];
	add.s32 	%r90, %r89, %r1;
	mul.wide.u32 	%rd75, %r90, 8;
	add.s64 	%rd76, %rd18, %rd75;
	ld.f64 	%fd99, [%rd76];
	fma.rn.f64 	%fd100, %fd98, %fd99, %fd97;
	ld.shared.f64 	%fd101, [%r87+24];
	add.s32 	%r91, %r90, %r1;
	mul.wide.u32 	%rd77, %r91, 8;
	add.s64 	%rd78, %rd18, %rd77;
	ld.f64 	%fd102, [%rd78];
	fma.rn.f64 	%fd118, %fd101, %fd102, %fd100;
	add.s32 	%r100, %r100, 4;
$L__BB0_11:
	setp.eq.s32 	%p8, %r10, 0;
	@%p8 bra 	$L__BB0_15;
	setp.eq.s32 	%p9, %r10, 1;
	add.s32 	%r92, %r100, %r5;
	shl.b32 	%r93, %r92, 3;
	mov.u32 	%r94, two_blocks;
	add.s32 	%r24, %r94, %r93;
	ld.shared.f64 	%fd103, [%r24];
	mad.lo.s32 	%r25, %r100, %r1, %r3;
	mul.wide.u32 	%rd79, %r25, 8;
	add.s64 	%rd80, %rd18, %rd79;
	ld.f64 	%fd104, [%rd80];
	fma.rn.f64 	%fd118, %fd103, %fd104, %fd118;
	@%p9 bra 	$L__BB0_15;
	setp.eq.s32 	%p10, %r10, 2;
	ld.shared.f64 	%fd105, [%r24+8];
	add.s32 	%r26, %r25, %r1;
	mul.wide.u32 	%rd81, %r26, 8;
	add.s64 	%rd82, %rd18, %rd81;
	ld.f64 	%fd106, [%rd82];
	fma.rn.f64 	%fd118, %fd105, %fd106, %fd118;
	@%p10 bra 	$L__BB0_15;
	ld.shared.f64 	%fd107, [%r24+16];
	add.s32 	%r95, %r26, %r1;
	mul.wide.u32 	%rd83, %r95, 8;
	add.s64 	%rd84, %rd18, %rd83;
	ld.f64 	%fd108, [%rd84];
	fma.rn.f64 	%fd118, %fd107, %fd108, %fd118;
$L__BB0_15:
	bar.sync 	0;
	ld.global.f64 	%fd109, [%rd1];
	add.f64 	%fd110, %fd118, %fd109;
	st.global.f64 	[%rd1], %fd110;
	add.s32 	%r96, %r96, %r1;
	setp.lt.s32 	%p11, %r96, %r29;
	@%p11 bra 	$L__BB0_2;
$L__BB0_16:
	ret;

}


// ===== COMPILED SASS (sm_100) =====

	.target	sm_100

	.elftype	@"ET_EXEC"


//--------------------- .note.nv.tkinfo           --------------------------
	.section	.note.nv.tkinfo,"",@"SHT_NOTE"
	.sectionflags	@"SHF_NOTE_NV_TKINFO"
	.tkinfo
        /*0018*/ 	.word	0x00000002
        /*0030*/ 	.string	""
        /*0030*/ 	.string	"ptxas"
        /*0030*/ 	.string	"Cuda compilation tools, release 13.0, V13.0.88"
        /*0030*/ 	.string	"Build cuda_13.0.r13.0/compiler.36424714_0"
        /*0030*/ 	.string	"-arch sm_100 -m 64 "



//--------------------- .note.nv.cuinfo           --------------------------
	.section	.note.nv.cuinfo,"",@"SHT_NOTE"
	.sectionflags	@"SHF_NOTE_NV_CUINFO"
        /*0018*/ 	.short	0x0002
        /*001a*/ 	.short	0x0064
        /*001c*/ 	.short	0x0082
	.zero		2


//--------------------- .nv.info                  --------------------------
	.section	.nv.info,"",@"SHT_CUDA_INFO"
	.align	4


	//----- nvinfo : EIATTR_REGCOUNT
	.align		4
        /*0000*/ 	.byte	0x04, 0x2f
        /*0002*/ 	.short	(.L_1 - .L_0)
	.align		4
.L_0:
        /*0004*/ 	.word	index@(_Z2m5iiiPdS_S_)
        /*0008*/ 	.word	0x00000028


	//----- nvinfo : EIATTR_FRAME_SIZE
	.align		4
.L_1:
        /*000c*/ 	.byte	0x04, 0x11
        /*000e*/ 	.short	(.L_3 - .L_2)
	.align		4
.L_2:
        /*0010*/ 	.word	index@(_Z2m5iiiPdS_S_)
        /*0014*/ 	.word	0x00000000


	//----- nvinfo : EIATTR_MIN_STACK_SIZE
	.align		4
.L_3:
        /*0018*/ 	.byte	0x04, 0x12
        /*001a*/ 	.short	(.L_5 - .L_4)
	.align		4
.L_4:
        /*001c*/ 	.word	index@(_Z2m5iiiPdS_S_)
        /*0020*/ 	.word	0x00000000
.L_5:


//--------------------- .nv.compat                --------------------------
	.section	.nv.compat,"",@"SHT_CUDA_COMPAT_INFO"
	.align	4
        /*0000*/ 	.byte	0x02, 0x09, 0x00, 0x00, 0x02, 0x02, 0x01, 0x00, 0x02, 0x05, 0x05, 0x00, 0x03, 0x07, 0x01, 0x01
        /*0010*/ 	.byte	0x02, 0x03, 0x00, 0x00, 0x02, 0x06, 0x01, 0x00, 0x04, 0x0b, 0x08, 0x00, 0x01, 0x00, 0x00, 0x00
        /*0020*/ 	.byte	0x00, 0x00, 0x00, 0x00


//--------------------- .nv.info._Z2m5iiiPdS_S_   --------------------------
	.section	.nv.info._Z2m5iiiPdS_S_,"",@"SHT_CUDA_INFO"
	.sectionflags	@""
	.align	4


	//----- nvinfo : EIATTR_CUDA_API_VERSION
	.align		4
        /*0000*/ 	.byte	0x04, 0x37
        /*0002*/ 	.short	(.L_7 - .L_6)
.L_6:
        /*0004*/ 	.word	0x00000082


	//----- nvinfo : EIATTR_KPARAM_INFO
	.align		4
.L_7:
        /*0008*/ 	.byte	0x04, 0x17
        /*000a*/ 	.short	(.L_9 - .L_8)
.L_8:
        /*000c*/ 	.word	0x00000000
        /*0010*/ 	.short	0x0005
        /*0012*/ 	.short	0x0020
        /*0014*/ 	.byte	0x00, 0xf5, 0x21, 0x00


	//----- nvinfo : EIATTR_KPARAM_INFO
	.align		4
.L_9:
        /*0018*/ 	.byte	0x04, 0x17
        /*001a*/ 	.short	(.L_11 - .L_10)
.L_10:
        /*001c*/ 	.word	0x00000000
        /*0020*/ 	.short	0x0004
        /*0022*/ 	.short	0x0018
        /*0024*/ 	.byte	0x00, 0xf5, 0x21, 0x00


	//----- nvinfo : EIATTR_KPARAM_INFO
	.align		4
.L_11:
        /*0028*/ 	.byte	0x04, 0x17
        /*002a*/ 	.short	(.L_13 - .L_12)
.L_12:
        /*002c*/ 	.word	0x00000000
        /*0030*/ 	.short	0x0003
        /*0032*/ 	.short	0x0010
        /*0034*/ 	.byte	0x00, 0xf5, 0x21, 0x00


	//----- nvinfo : EIATTR_KPARAM_INFO
	.align		4
.L_13:
        /*0038*/ 	.byte	0x04, 0x17
        /*003a*/ 	.short	(.L_15 - .L_14)
.L_14:
        /*003c*/ 	.word	0x00000000
        /*0040*/ 	.short	0x0002
        /*0042*/ 	.short	0x0008
        /*0044*/ 	.byte	0x00, 0xf0, 0x11, 0x00


	//----- nvinfo : EIATTR_KPARAM_INFO
	.align		4
.L_15:
        /*0048*/ 	.byte	0x04, 0x17
        /*004a*/ 	.short	(.L_17 - .L_16)
.L_16:
        /*004c*/ 	.word	0x00000000
        /*0050*/ 	.short	0x0001
        /*0052*/ 	.short	0x0004
        /*0054*/ 	.byte	0x00, 0xf0, 0x11, 0x00


	//----- nvinfo : EIATTR_KPARAM_INFO
	.align		4
.L_17:
        /*0058*/ 	.byte	0x04, 0x17
        /*005a*/ 	.short	(.L_19 - .L_18)
.L_18:
        /*005c*/ 	.word	0x00000000
        /*0060*/ 	.short	0x0000
        /*0062*/ 	.short	0x0000
        /*0064*/ 	.byte	0x00, 0xf0, 0x11, 0x00


	//----- nvinfo : EIATTR_SPARSE_MMA_MASK
	.align		4
.L_19:
        /*0068*/ 	.byte	0x03, 0x50
        /*006a*/ 	.short	0x0000


	//----- nvinfo : EIATTR_MAXREG_COUNT
	.align		4
        /*006c*/ 	.byte	0x03, 0x1b
        /*006e*/ 	.short	0x00ff


	//----- nvinfo : EIATTR_NUM_BARRIERS
	.align		4
        /*0070*/ 	.byte	0x02, 0x4c
        /*0072*/ 	.byte	0x01
	.zero		1


	//----- nvinfo : EIATTR_MERCURY_ISA_VERSION
	.align		4
        /*0074*/ 	.byte	0x03, 0x5f
        /*0076*/ 	.short	0x0101


	//----- nvinfo : EIATTR_VRC_CTA_INIT_COUNT
	.align		4
        /*0078*/ 	.byte	0x02, 0x4a
	.zero		1
	.zero		1


	//----- nvinfo : EIATTR_EXIT_INSTR_OFFSETS
	.align		4
        /*007c*/ 	.byte	0x04, 0x1c
        /*007e*/ 	.short	(.L_21 - .L_20)


	//   ....[0]....
.L_20:
        /*0080*/ 	.word	0x00000110


	//   ....[1]....
        /*0084*/ 	.word	0x00001280


	//----- nvinfo : EIATTR_CBANK_PARAM_SIZE
	.align		4
.L_21:
        /*0088*/ 	.byte	0x03, 0x19
        /*008a*/ 	.short	0x0028


	//----- nvinfo : EIATTR_PARAM_CBANK
	.align		4
        /*008c*/ 	.byte	0x04, 0x0a
        /*008e*/ 	.short	(.L_23 - .L_22)
	.align		4
.L_22:
        /*0090*/ 	.word	index@(.nv.constant0._Z2m5iiiPdS_S_)
        /*0094*/ 	.short	0x0380
        /*0096*/ 	.short	0x0028


	//----- nvinfo : EIATTR_SW_WAR
	.align		4
.L_23:
        /*0098*/ 	.byte	0x04, 0x36
        /*009a*/ 	.short	(.L_25 - .L_24)
.L_24:
        /*009c*/ 	.word	0x00000008
.L_25:


//--------------------- .nv.callgraph             --------------------------
	.section	.nv.callgraph,"",@"SHT_CUDA_CALLGRAPH"
	.align	4
	.sectionentsize	8
	.align		4
        /*0000*/ 	.word	0x00000000
	.align		4
        /*0004*/ 	.word	0xffffffff
	.align		4
        /*0008*/ 	.word	0x00000000
	.align		4
        /*000c*/ 	.word	0xfffffffe
	.align		4
        /*0010*/ 	.word	0x00000000
	.align		4
        /*0014*/ 	.word	0xfffffffd
	.align		4
        /*0018*/ 	.word	0x00000000
	.align		4
        /*001c*/ 	.word	0xfffffffc


//--------------------- .text._Z2m5iiiPdS_S_      --------------------------
	.section	.text._Z2m5iiiPdS_S_,"ax",@progbits
	.align	128
        .global         _Z2m5iiiPdS_S_
        .type           _Z2m5iiiPdS_S_,@function
        .size           _Z2m5iiiPdS_S_,(.L_x_7 - _Z2m5iiiPdS_S_)
        .other          _Z2m5iiiPdS_S_,@"STO_CUDA_ENTRY STV_DEFAULT"
_Z2m5iiiPdS_S_:
.text._Z2m5iiiPdS_S_:
[----:B------:R-:W-:Y:S01]  /*0000*/  LDC R1, c[0x0][0x37c] ;  /* 0x0000df00ff017b82 */ /* 0x000fe20000000800 */
[----:B------:R-:W0:Y:S07]  /*0010*/  S2R R7, SR_CgaCtaId ;  /* 0x0000000000077919 */ /* 0x000e2e0000008800 */
[----:B------:R-:W1:Y:S01]  /*0020*/  LDC R9, c[0x0][0x388] ;  /* 0x0000e200ff097b82 */ /* 0x000e620000000800 */
[----:B------:R-:W2:Y:S01]  /*0030*/  LDCU UR8, c[0x0][0x360] ;  /* 0x00006c00ff0877ac */ /* 0x000ea20008000800 */
[----:B------:R-:W-:Y:S01]  /*0040*/  MOV R0, 0x400 ;  /* 0x0000040000007802 */ /* 0x000fe20000000f00 */
[----:B------:R-:W3:Y:S01]  /*0050*/  S2R R5, SR_SWINHI ;  /* 0x0000000000057919 */ /* 0x000ee20000002f00 */
[----:B------:R-:W4:Y:S02]  /*0060*/  LDCU UR4, c[0x0][0x364] ;  /* 0x00006c80ff0477ac */ /* 0x000f240008000800 */
[----:B------:R-:W-:-:S02]  /*0070*/  IADD3 R2, PT, PT, R0, 0x10, RZ ;  /* 0x0000001000027810 */ /* 0x000fc40007ffe0ff */
[----:B------:R-:W2:Y:S01]  /*0080*/  LDC R4, c[0x0][0x364] ;  /* 0x0000d900ff047b82 */ /* 0x000ea20000000800 */
[----:B-1----:R-:W-:Y:S02]  /*0090*/  ISETP.GE.AND P0, PT, R9, 0x1, PT ;  /* 0x000000010900780c */ /* 0x002fe40003f06270 */
[C---:B0-----:R-:W-:Y:S02]  /*00a0*/  LEA R2, R7.reuse, R2, 0x18 ;  /* 0x0000000207027211 */ /* 0x041fe400078ec0ff */
[----:B------:R-:W-:Y:S02]  /*00b0*/  LEA R7, R7, R0, 0x18 ;  /* 0x0000000007077211 */ /* 0x000fe400078ec0ff */
[----:B------:R-:W-:Y:S02]  /*00c0*/  MOV R2, R2 ;  /* 0x0000000200027202 */ /* 0x000fe40000000f00 */
[----:B---3--:R-:W-:Y:S01]  /*00d0*/  MOV R3, R5 ;  /* 0x0000000500037202 */ /* 0x008fe20000000f00 */
[----:B--2---:R-:W-:-:S04]  /*00e0*/  IMAD R5, R4, UR8, RZ ;  /* 0x0000000804057c24 */ /* 0x004fc8000f8e02ff */
[----:B------:R-:W-:-:S05]  /*00f0*/  IMAD.WIDE.U32 R2, R5, 0x8, R2 ;  /* 0x0000000805027825 */ /* 0x000fca00078e0002 */
[----:B------:R0:W-:Y:S01]  /*0100*/  STS.64 [R7], R2 ;  /* 0x0000000207007388 */ /* 0x0001e20000000a00 */
[----:B----4-:R-:W-:Y:S05]  /*0110*/  @!P0 EXIT ;  /* 0x000000000000894d */ /* 0x010fea0003800000 */
[----:B------:R-:W1:Y:S01]  /*0120*/  S2R R4, SR_TID.Y ;  /* 0x0000000000047919 */ /* 0x000e620000002200 */
[----:B------:R-:W2:Y:S01]  /*0130*/  S2UR UR5, SR_CTAID.Y ;  /* 0x00000000000579c3 */ /* 0x000ea20000002600 */
[----:B------:R-:W3:Y:S01]  /*0140*/  LDCU UR6, c[0x0][0x384] ;  /* 0x00007080ff0677ac */ /* 0x000ee20008000800 */
[----:B0-----:R-:W-:Y:S01]  /*0150*/  MOV R7, UR8 ;  /* 0x0000000800077c02 */ /* 0x001fe20008000f00 */
[----:B------:R-:W0:Y:S01]  /*0160*/  S2R R0, SR_TID.X ;  /* 0x0000000000007919 */ /* 0x000e220000002100 */
[----:B------:R-:W-:Y:S01]  /*0170*/  MOV R31, UR8 ;  /* 0x00000008001f7c02 */ /* 0x000fe20008000f00 */
[----:B------:R-:W-:Y:S01]  /*0180*/  IMAD.U32 R11, RZ, RZ, UR8 ;  /* 0x00000008ff0b7e24 */ /* 0x000fe2000f8e00ff */
[----:B------:R-:W-:Y:S01]  /*0190*/  MOV R33, UR8 ;  /* 0x0000000800217c02 */ /* 0x000fe20008000f00 */
[----:B------:R-:W4:Y:S01]  /*01a0*/  S2R R3, SR_CTAID.X ;  /* 0x0000000000037919 */ /* 0x000f220000002500 */
[----:B------:R-:W5:Y:S01]  /*01b0*/  LDC.64 R12, c[0x0][0x3a0] ;  /* 0x0000e800ff0c7b82 */ /* 0x000f620000000a00 */
[----:B------:R-:W-:Y:S01]  /*01c0*/  MOV R15, UR8 ;  /* 0x00000008000f7c02 */ /* 0x000fe20008000f00 */
[----:B------:R-:W-:Y:S01]  /*01d0*/  IMAD.U32 R21, RZ, RZ, UR8 ;  /* 0x00000008ff157e24 */ /* 0x000fe2000f8e00ff */
[----:B------:R-:W-:Y:S01]  /*01e0*/  MOV R17, UR8 ;  /* 0x0000000800117c02 */ /* 0x000fe20008000f00 */
[----:B------:R-:W-:Y:S01]  /*01f0*/  IMAD.U32 R29, RZ, RZ, UR8 ;  /* 0x00000008ff1d7e24 */ /* 0x000fe2000f8e00ff */
[----:B------:R-:W-:Y:S01]  /*0200*/  MOV R19, UR8 ;  /* 0x0000000800137c02 */ /* 0x000fe20008000f00 */
[----:B------:R-:W0:Y:S01]  /*0210*/  LDCU.64 UR10, c[0x0][0x358] ;  /* 0x00006b00ff0a77ac */ /* 0x000e220008000a00 */
[----:B------:R-:W-:-:S02]  /*0220*/  MOV R23, UR8 ;  /* 0x0000000800177c02 */ /* 0x000fc40008000f00 */
[----:B------:R-:W-:Y:S02]  /*0230*/  MOV R27, UR8 ;  /* 0x00000008001b7c02 */ /* 0x000fe40008000f00 */
[----:B------:R-:W-:Y:S02]  /*0240*/  MOV R25, UR8 ;  /* 0x0000000800197c02 */ /* 0x000fe40008000f00 */
[----:B------:R-:W-:Y:S01]  /*0250*/  MOV R35, UR8 ;  /* 0x0000000800237c02 */ /* 0x000fe20008000f00 */
[----:B--2---:R-:W-:-:S06]  /*0260*/  UIMAD UR4, UR4, UR5, URZ ;  /* 0x00000005040472a4 */ /* 0x004fcc000f8e02ff */
[----:B-1----:R-:W-:Y:S01]  /*0270*/  IADD3 R5, PT, PT, R4, UR4, RZ ;  /* 0x0000000404057c10 */ /* 0x002fe2000fffe0ff */
[--C-:B0-----:R-:W-:Y:S02]  /*0280*/  IMAD R30, R31, 0xd, R0.reuse ;  /* 0x0000000d1f1e7824 */ /* 0x101fe400078e0200 */
[--C-:B------:R-:W-:Y:S01]  /*0290*/  IMAD R31, R33, 0xe, R0.reuse ;  /* 0x0000000e211f7824 */ /* 0x100fe200078e0200 */
[----:B------:R-:W-:Y:S01]  /*02a0*/  IADD3 R33, PT, PT, R0, UR8, RZ ;  /* 0x0000000800217c10 */ /* 0x000fe2000fffe0ff */
[--C-:B----4-:R-:W-:Y:S02]  /*02b0*/  IMAD R2, R3, UR8, R0.reuse ;  /* 0x0000000803027c24 */ /* 0x110fe4000f8e0200 */
[----:B------:R-:W-:Y:S01]  /*02c0*/  IMAD R3, R9, UR4, R0 ;  /* 0x0000000409037c24 */ /* 0x000fe2000f8e0200 */
[----:B------:R-:W-:Y:S01]  /*02d0*/  UMOV UR4, URZ ;  /* 0x000000ff00047c82 */ /* 0x000fe20008000000 */
[--C-:B---3--:R-:W-:Y:S02]  /*02e0*/  IMAD R5, R5, UR6, R2.reuse ;  /* 0x0000000605057c24 */ /* 0x108fe4000f8e0202 */
[----:B------:R-:W-:-:S02]  /*02f0*/  IMAD R2, R4, R9, R2 ;  /* 0x0000000904027224 */ /* 0x000fc400078e0202 */
[----:B------:R-:W-:Y:S01]  /*0300*/  IMAD R3, R4, R9, R3 ;  /* 0x0000000904037224 */ /* 0x000fe200078e0203 */
[----:B------:R-:W-:Y:S01]  /*0310*/  MOV R9, UR8 ;  /* 0x0000000800097c02 */ /* 0x000fe20008000f00 */
[----:B-----5:R-:W-:-:S04]  /*0320*/  IMAD.WIDE.U32 R12, R5, 0x8, R12 ;  /* 0x00000008050c7825 */ /* 0x020fc800078e000c */
[----:B------:R-:W-:Y:S02]  /*0330*/  IMAD R5, R4, UR8, RZ ;  /* 0x0000000804057c24 */ /* 0x000fe4000f8e02ff */
[--C-:B------:R-:W-:Y:S01]  /*0340*/  IMAD R4, R7, 0x2, R0.reuse ;  /* 0x0000000207047824 */ /* 0x100fe200078e0200 */
[-C--:B------:R-:W-:Y:S01]  /*0350*/  LEA R7, R11, R0.reuse, 0x2 ;  /* 0x000000000b077211 */ /* 0x080fe200078e10ff */
[--C-:B------:R-:W-:Y:S01]  /*0360*/  IMAD R6, R9, 0x3, R0.reuse ;  /* 0x0000000309067824 */ /* 0x100fe200078e0200 */
[----:B------:R-:W-:Y:S01]  /*0370*/  LEA R11, R21, R0, 0x3 ;  /* 0x00000000150b7211 */ /* 0x000fe200078e18ff */
[--C-:B------:R-:W-:Y:S02]  /*0380*/  IMAD R8, R15, 0x5, R0.reuse ;  /* 0x000000050f087824 */ /* 0x100fe400078e0200 */
[--C-:B------:R-:W-:Y:S02]  /*0390*/  IMAD R9, R17, 0x6, R0.reuse ;  /* 0x0000000611097824 */ /* 0x100fe400078e0200 */
[----:B------:R-:W-:-:S02]  /*03a0*/  IMAD R10, R19, 0x7, R0 ;  /* 0x00000007130a7824 */ /* 0x000fc400078e0200 */
[--C-:B------:R-:W-:Y:S02]  /*03b0*/  IMAD R26, R23, 0x9, R0.reuse ;  /* 0x00000009171a7824 */ /* 0x100fe400078e0200 */
[--C-:B------:R-:W-:Y:S02]  /*03c0*/  IMAD R27, R27, 0xa, R0.reuse ;  /* 0x0000000a1b1b7824 */ /* 0x100fe400078e0200 */
[--C-:B------:R-:W-:Y:S02]  /*03d0*/  IMAD R28, R25, 0xb, R0.reuse ;  /* 0x0000000b191c7824 */ /* 0x100fe400078e0200 */
[--C-:B------:R-:W-:Y:S02]  /*03e0*/  IMAD R29, R29, 0xc, R0.reuse ;  /* 0x0000000c1d1d7824 */ /* 0x100fe400078e0200 */
[----:B------:R-:W-:-:S07]  /*03f0*/  IMAD R32, R35, 0xf, R0 ;  /* 0x0000000f23207824 */ /* 0x000fce00078e0200 */
.L_x_5:
[----:B0-----:R-:W0:Y:S01]  /*0400*/  LDC.64 R14, c[0x0][0x390] ;  /* 0x0000e400ff0e7b82 */ /* 0x001e220000000a00 */
[----:B------:R-:W-:Y:S01]  /*0410*/  IADD3 R17, PT, PT, R3, UR4, RZ ;  /* 0x0000000403117c10 */ /* 0x000fe2000fffe0ff */
[----:B------:R-:W1:Y:S04]  /*0420*/  LDCU UR5, c[0x0][0x384] ;  /* 0x00007080ff0577ac */ /* 0x000e680008000800 */
[----:B0-----:R-:W-:Y:S02]  /*0430*/  IMAD.WIDE.U32 R16, R17, 0x8, R14 ;  /* 0x0000000811107825 */ /* 0x001fe400078e000e */
[----:B------:R-:W0:Y:S04]  /*0440*/  LDC.64 R14, c[0x0][0x398] ;  /* 0x0000e600ff0e7b82 */ /* 0x000e280000000a00 */
[----:B------:R-:W2:Y:S01]  /*0450*/  LDG.E.64 R16, desc[UR10][R16.64] ;  /* 0x0000000a10107981 */ /* 0x000ea2000c1e1b00 */
[----:B-1----:R-:W-:-:S04]  /*0460*/  IMAD.U32 R19, RZ, RZ, UR5 ;  /* 0x00000005ff137e24 */ /* 0x002fc8000f8e00ff */
[----:B------:R-:W-:-:S04]  /*0470*/  IMAD R19, R19, UR4, R2 ;  /* 0x0000000413137c24 */ /* 0x000fc8000f8e0202 */
[----:B0-----:R-:W-:-:S05]  /*0480*/  IMAD.WIDE.U32 R14, R19, 0x8, R14 ;  /* 0x00000008130e7825 */ /* 0x001fca00078e000e */
[----:B------:R-:W3:Y:S01]  /*0490*/  LDG.E.64 R18, desc[UR10][R14.64] ;  /* 0x0000000a0e127981 */ /* 0x000ee2000c1e1b00 */
[----:B------:R-:W0:Y:S01]  /*04a0*/  S2UR UR7, SR_CgaCtaId ;  /* 0x00000000000779c3 */ /* 0x000e220000008800 */
[----:B------:R-:W-:Y:S01]  /*04b0*/  UMOV UR5, 0x400 ;  /* 0x0000040000057882 */ /* 0x000fe20000000000 */
[----:B------:R-:W-:Y:S01]  /*04c0*/  IADD3 R25, PT, PT, R5, R0, RZ ;  /* 0x0000000005197210 */ /* 0x000fe20007ffe0ff */
[----:B------:R-:W-:Y:S01]  /*04d0*/  UIADD3 UR6, UPT, UPT, UR5, 0x10, URZ ;  /* 0x0000001005067890 */ /* 0x000fe2000fffe0ff */
[----:B------:R-:W-:Y:S01]  /*04e0*/  MOV R22, UR8 ;  /* 0x0000000800167c02 */ /* 0x000fe20008000f00 */
[----:B------:R-:W-:-:S03]  /*04f0*/  UIADD3 UR4, UPT, UPT, UR8, UR4, URZ ;  /* 0x0000000408047290 */ /* 0x000fc6000fffe0ff */
[----:B------:R-:W-:Y:S01]  /*0500*/  ISETP.GE.U32.AND P0, PT, R22, 0x10, PT ;  /* 0x000000101600780c */ /* 0x000fe20003f06070 */
[----:B0-----:R-:W-:Y:S02]  /*0510*/  ULEA UR6, UR7, UR6, 0x18 ;  /* 0x0000000607067291 */ /* 0x001fe4000f8ec0ff */
[----:B------:R-:W-:-:S04]  /*0520*/  ULEA UR5, UR7, UR5, 0x18 ;  /* 0x0000000507057291 */ /* 0x000fc8000f8ec0ff */
[----:B------:R-:W-:-:S05]  /*0530*/  LEA R23, R25, UR6, 0x3 ;  /* 0x0000000619177c11 */ /* 0x000fca000f8e18ff */
[----:B--2---:R0:W-:Y:S04]  /*0540*/  STS.64 [R23], R16 ;  /* 0x0000001017007388 */ /* 0x0041e80000000a00 */
[----:B------:R-:W1:Y:S01]  /*0550*/  LDS.64 R20, [UR5] ;  /* 0x00000005ff147984 */ /* 0x000e620008000a00 */
[----:B0-----:R-:W-:Y:S01]  /*0560*/  CS2R R22, SRZ ;  /* 0x0000000000167805 */ /* 0x001fe2000001ff00 */
[----:B-1----:R-:W-:-:S05]  /*0570*/  IMAD.WIDE.U32 R20, R25, 0x8, R20 ;  /* 0x0000000819147825 */ /* 0x002fca00078e0014 */
[----:B---3--:R0:W-:Y:S01]  /*0580*/  ST.E.64 desc[UR10][R20.64], R18 ;  /* 0x0000001214007985 */ /* 0x0081e2000c101b0a */
[----:B------:R-:W-:Y:S06]  /*0590*/  BAR.SYNC.DEFER_BLOCKING 0x0 ;  /* 0x0000000000007b1d */ /* 0x000fec0000010000 */
[----:B------:R-:W1:Y:S01]  /*05a0*/  LDS.64 R14, [UR5] ;  /* 0x00000005ff0e7984 */ /* 0x000e620008000a00 */
[----:B------:R-:W2:Y:S02]  /*05b0*/  LDCU UR5, c[0x0][0x388] ;  /* 0x00007100ff0577ac */ /* 0x000ea40008000800 */
[----:B--2---:R-:W-:-:S03]  /*05c0*/  UISETP.GE.AND UP0, UPT, UR4, UR5, UPT ;  /* 0x000000050400728c */ /* 0x004fc6000bf06270 */
[----:B------:R-:W-:Y:S01]  /*05d0*/  UMOV UR5, URZ ;  /* 0x000000ff00057c82 */ /* 0x000fe20008000000 */
[----:B0-----:R-:W-:Y:S07]  /*05e0*/  @!P0 BRA `(.L_x_0) ;  /* 0x00000004003c8947 */ /* 0x001fee0003800000 */
[----:B------:R-:W-:Y:S02]  /*05f0*/  MOV R24, UR8 ;  /* 0x0000000800187c02 */ /* 0x000fe40008000f00 */
[----:B------:R-:W-:Y:S02]  /*0600*/  CS2R R22, SRZ ;  /* 0x0000000000167805 */ /* 0x000fe4000001ff00 */
[----:B------:R-:W-:Y:S01]  /*0610*/  LEA R25, R5, UR6, 0x3 ;  /* 0x0000000605197c11 */ /* 0x000fe2000f8e18ff */
[----:B-1----:R-:W-:Y:S01]  /*0620*/  IMAD.MOV.U32 R17, RZ, RZ, R15 ;  /* 0x000000ffff117224 */ /* 0x002fe200078e000f */
[----:B------:R-:W-:Y:S02]  /*0630*/  LOP3.LUT R24, R24, 0xfffffff0, RZ, 0xc0, !PT ;  /* 0xfffffff018187812 */ /* 0x000fe400078ec0ff */
[----:B------:R-:W-:Y:S02]  /*0640*/  MOV R16, R14 ;  /* 0x0000000e00107202 */ /* 0x000fe40000000f00 */
[----:B------:R-:W-:-:S02]  /*0650*/  IADD3 R25, PT, PT, R25, 0x40, RZ ;  /* 0x0000004019197810 */ /* 0x000fc40007ffe0ff */
[----:B------:R-:W-:-:S07]  /*0660*/  IADD3 R24, PT, PT, -R24, RZ, RZ ;  /* 0x000000ff18187210 */ /* 0x000fce0007ffe1ff */
.L_x_1:
[--C-:B------:R-:W-:Y:S01]  /*0670*/  IMAD.WIDE.U32 R34, R0, 0x8, R16.reuse ;  /* 0x0000000800227825 */ /* 0x100fe200078e0010 */
[----:B------:R-:W0:Y:S04]  /*0680*/  LDS.64 R18, [R25+-0x40] ;  /* 0xffffc00019127984 */ /* 0x000e280000000a00 */
[----:B------:R1:W0:Y:S02]  /*0690*/  LD.E.64 R20, desc[UR10][R34.64] ;  /* 0x0000000a22147980 */ /* 0x000224000c101b00 */
[----:B-1----:R-:W-:Y:S01]  /*06a0*/  IMAD.WIDE.U32 R34, R33, 0x8, R16 ;  /* 0x0000000821227825 */ /* 0x002fe200078e0010 */
[----:B0-----:R-:W-:-:S04]  /*06b0*/  DFMA R20, R18, R20, R22 ;  /* 0x000000141214722b */ /* 0x001fc80000000016 */
[----:B------:R-:W2:Y:S01]  /*06c0*/  LD.E.64 R22, desc[UR10][R34.64] ;  /* 0x0000000a22167980 */ /* 0x000ea2000c101b00 */
[----:B------:R-:W-:-:S03]  /*06d0*/  IMAD.WIDE.U32 R36, R4, 0x8, R16 ;  /* 0x0000000804247825 */ /* 0x000fc600078e0010 */
[----:B------:R-:W2:Y:S02]  /*06e0*/  LDS.64 R18, [R25+-0x38] ;  /* 0xffffc80019127984 */ /* 0x000ea40000000a00 */
[----:B--2---:R-:W-:Y:S02]  /*06f0*/  DFMA R22, R18, R22, R20 ;  /* 0x000000161216722b */ /* 0x004fe40000000014 */
[----:B------:R-:W2:Y:S01]  /*0700*/  LD.E.64 R20, desc[UR10][R36.64] ;  /* 0x0000000a24147980 */ /* 0x000ea2000c101b00 */
[----:B------:R-:W-:-:S03]  /*0710*/  IMAD.WIDE.U32 R34, R6, 0x8, R16 ;  /* 0x0000000806227825 */ /* 0x000fc600078e0010 */
[----:B------:R-:W2:Y:S02]  /*0720*/  LDS.64 R18, [R25+-0x30] ;  /* 0xffffd00019127984 */ /* 0x000ea40000000a00 */
[----:B--2---:R-:W-:Y:S02]  /*0730*/  DFMA R20, R18, R20, R22 ;  /* 0x000000141214722b */ /* 0x004fe40000000016 */
[----:B------:R0:W2:Y:S04]  /*0740*/  LD.E.64 R22, desc[UR10][R34.64] ;  /* 0x0000000a22167980 */ /* 0x0000a8000c101b00 */
[----:B------:R-:W2:Y:S01]  /*0750*/  LDS.64 R18, [R25+-0x28] ;  /* 0xffffd80019127984 */ /* 0x000ea20000000a00 */
[----:B0-----:R-:W-:Y:S01]  /*0760*/  IMAD.WIDE.U32 R34, R7, 0x8, R16 ;  /* 0x0000000807227825 */ /* 0x001fe200078e0010 */
[----:B--2---:R-:W-:-:S04]  /*0770*/  DFMA R22, R18, R22, R20 ;  /* 0x000000161216722b */ /* 0x004fc80000000014 */
        /* <DEDUP_REMOVED lines=18> */
[----:B------:R-:W2:Y:S02]  /*08a0*/  LDS.64 R18, [R25] ;  /* 0x0000000019127984 */ /* 0x000ea40000000a00 */
[----:B--2---:R-:W-:Y:S02]  /*08b0*/  DFMA R20, R18, R20, R22 ;  /* 0x000000141214722b */ /* 0x004fe40000000016 */
[----:B------:R0:W2:Y:S04]  /*08c0*/  LD.E.64 R22, desc[UR10][R34.64] ;  /* 0x0000000a22167980 */ /* 0x0000a8000c101b00 */
[----:B------:R-:W2:Y:S01]  /*08d0*/  LDS.64 R18, [R25+0x8] ;  /* 0x0000080019127984 */ /* 0x000ea20000000a00 */
[----:B0-----:R-:W-:Y:S01]  /*08e0*/  IMAD.WIDE.U32 R34, R27, 0x8, R16 ;  /* 0x000000081b227825 */ /* 0x001fe200078e0010 */
[----:B--2---:R-:W-:-:S04]  /*08f0*/  DFMA R22, R18, R22, R20 ;  /* 0x000000161216722b */ /* 0x004fc80000000014 */
[----:B------:R-:W2:Y:S01]  /*0900*/  LD.E.64 R20, desc[UR10][R34.64] ;  /* 0x0000000a22147980 */ /* 0x000ea2000c101b00 */
[----:B------:R-:W-:-:S03]  /*0910*/  IMAD.WIDE.U32 R36, R28, 0x8, R16 ;  /* 0x000000081c247825 */ /* 0x000fc600078e0010 */
[----:B------:R-:W2:Y:S02]  /*0920*/  LDS.64 R18, [R25+0x10] ;  /* 0x0000100019127984 */ /* 0x000ea40000000a00 */
[----:B--2---:R-:W-:Y:S02]  /*0930*/  DFMA R20, R18, R20, R22 ;  /* 0x000000141214722b */ /* 0x004fe40000000016 */
[----:B------:R-:W2:Y:S01]  /*0940*/  LD.E.64 R22, desc[UR10][R36.64] ;  /* 0x0000000a24167980 */ /* 0x000ea2000c101b00 */
[----:B------:R-:W-:-:S03]  /*0950*/  IMAD.WIDE.U32 R34, R29, 0x8, R16 ;  /* 0x000000081d227825 */ /* 0x000fc600078e0010 */
[----:B------:R-:W2:Y:S02]  /*0960*/  LDS.64 R18, [R25+0x18] ;  /* 0x0000180019127984 */ /* 0x000ea40000000a00 */
        /* <DEDUP_REMOVED lines=11> */
[----:B------:R-:W2:Y:S01]  /*0a20*/  LDS.64 R18, [R25+0x30] ;  /* 0x0000300019127984 */ /* 0x000ea20000000a00 */
[----:B------:R-:W-:Y:S01]  /*0a30*/  IADD3 R24, PT, PT, R24, 0x10, RZ ;  /* 0x0000001018187810 */ /* 0x000fe20007ffe0ff */
[----:B--2---:R-:W-:Y:S02]  /*0a40*/  DFMA R20, R18, R20, R22 ;  /* 0x000000141214722b */ /* 0x004fe40000000016 */
[----:B------:R-:W2:Y:S01]  /*0a50*/  LD.E.64 R22, desc[UR10][R34.64] ;  /* 0x0000000a22167980 */ /* 0x000ea2000c101b00 */
[----:B------:R-:W-:-:S03]  /*0a60*/  ISETP.NE.AND P0, PT, R24, RZ, PT ;  /* 0x000000ff1800720c */ /* 0x000fc60003f05270 */
[----:B------:R0:W2:Y:S02]  /*0a70*/  LDS.64 R18, [R25+0x38] ;  /* 0x0000380019127984 */ /* 0x0000a40000000a00 */
[----:B0-----:R-:W-:Y:S01]  /*0a80*/  VIADD R25, R25, 0x80 ;  /* 0x0000008019197836 */ /* 0x001fe20000000000 */
[----:B--2---:R-:W-:Y:S01]  /*0a90*/  DFMA R22, R18, R22, R20 ;  /* 0x000000161216722b */ /* 0x004fe20000000014 */
[----:B------:R-:W-:-:S05]  /*0aa0*/  MOV R19, UR8 ;  /* 0x0000000800137c02 */ /* 0x000fca0008000f00 */
[----:B------:R-:W-:Y:S01]  /*0ab0*/  IMAD.WIDE.U32 R16, R19, 0x80, R16 ;  /* 0x0000008013107825 */ /* 0x000fe200078e0010 */
[----:B------:R-:W-:Y:S06]  /*0ac0*/  @P0 BRA `(.L_x_1) ;  /* 0xfffffff800e80947 */ /* 0x000fec000383ffff */
[----:B------:R-:W-:-:S12]  /*0ad0*/  ULOP3.LUT UR5, UR8, 0x7f0, URZ, 0xc0, !UPT ;  /* 0x000007f008057892 */ /* 0x000fd8000f8ec0ff */
.L_x_0:
[----:B------:R-:W-:-:S04]  /*0ae0*/  MOV R16, UR8 ;  /* 0x0000000800107c02 */ /* 0x000fc80008000f00 */
[----:B------:R-:W-:-:S04]  /*0af0*/  LOP3.LUT R16, R16, 0xf, RZ, 0xc0, !PT ;  /* 0x0000000f10107812 */ /* 0x000fc800078ec0ff */
[----:B------:R-:W-:-:S13]  /*0b00*/  ISETP.NE.AND P0, PT, R16, RZ, PT ;  /* 0x000000ff1000720c */ /* 0x000fda0003f05270 */
[----:B------:R-:W-:Y:S05]  /*0b10*/  @!P0 BRA `(.L_x_2) ;  /* 0x0000000400c48947 */ /* 0x000fea0003800000 */
[----:B------:R-:W-:-:S04]  /*0b20*/  IADD3 R16, PT, PT, R16, -0x1, RZ ;  /* 0xffffffff10107810 */ /* 0x000fc80007ffe0ff */
[----:B------:R-:W-:-:S13]  /*0b30*/  ISETP.GE.U32.AND P0, PT, R16, 0x7, PT ;  /* 0x000000071000780c */ /* 0x000fda0003f06070 */
[----:B------:R-:W-:Y:S05]  /*0b40*/  @!P0 BRA `(.L_x_3) ;  /* 0x0000000000b88947 */ /* 0x000fea0003800000 */
[----:B------:R-:W-:-:S05]  /*0b50*/  MOV R25, UR5 ;  /* 0x0000000500197c02 */ /* 0x000fca0008000f00 */
[----:B------:R-:W-:-:S04]  /*0b60*/  IMAD R25, R25, UR8, R0 ;  /* 0x0000000819197c24 */ /* 0x000fc8000f8e0200 */
[----:B-1----:R-:W-:-:S05]  /*0b70*/  IMAD.WIDE.U32 R36, R25, 0x8, R14 ;  /* 0x0000000819247825 */ /* 0x002fca00078e000e */
[----:B------:R0:W2:Y:S01]  /*0b80*/  LD.E.64 R18, desc[UR10][R36.64] ;  /* 0x0000000a24127980 */ /* 0x0000a2000c101b00 */
[----:B------:R-:W-:Y:S01]  /*0b90*/  IADD3 R34, PT, PT, R5, UR5, RZ ;  /* 0x0000000505227c10 */ /* 0x000fe2000fffe0ff */
[----:B------:R-:W-:-:S03]  /*0ba0*/  IMAD.U32 R21, RZ, RZ, UR8 ;  /* 0x00000008ff157e24 */ /* 0x000fc6000f8e00ff */
[----:B------:R-:W-:-:S05]  /*0bb0*/  LEA R34, R34, UR6, 0x3 ;  /* 0x0000000622227c11 */ /* 0x000fca000f8e18ff */
[----:B------:R-:W2:Y:S01]  /*0bc0*/  LDS.64 R16, [R34] ;  /* 0x0000000022107984 */ /* 0x000ea20000000a00 */
[----:B0-----:R-:W-:-:S05]  /*0bd0*/  IMAD.WIDE R36, R21, 0x8, R36 ;  /* 0x0000000815247825 */ /* 0x001fca00078e0224 */
[----:B------:R-:W3:Y:S01]  /*0be0*/  LD.E.64 R20, desc[UR10][R36.64] ;  /* 0x0000000a24147980 */ /* 0x000ee2000c101b00 */
[----:B------:R-:W-:-:S04]  /*0bf0*/  MOV R24, UR8 ;  /* 0x0000000800187c02 */ /* 0x000fc80008000f00 */
[----:B------:R-:W-:-:S04]  /*0c00*/  IADD3 R25, PT, PT, R24, UR8, R25 ;  /* 0x0000000818197c10 */ /* 0x000fc8000fffe019 */
[----:B------:R-:W-:Y:S01]  /*0c10*/  IADD3 R25, PT, PT, R25, UR8, RZ ;  /* 0x0000000819197c10 */ /* 0x000fe2000fffe0ff */
[----:B--2---:R-:W-:Y:S01]  /*0c20*/  DFMA R18, R16, R18, R22 ;  /* 0x000000121012722b */ /* 0x004fe20000000016 */
[----:B------:R-:W-:Y:S01]  /*0c30*/  MOV R23, UR8 ;  /* 0x0000000800177c02 */ /* 0x000fe20008000f00 */
[----:B------:R-:W3:Y:S04]  /*0c40*/  LDS.64 R16, [R34+0x8] ;  /* 0x0000080022107984 */ /* 0x000ee80000000a00 */
[----:B------:R-:W-:-:S06]  /*0c50*/  IMAD.WIDE R22, R23, 0x8, R36 ;  /* 0x0000000817167825 */ /* 0x000fcc00078e0224 */
[----:B------:R-:W2:Y:S01]  /*0c60*/  LD.E.64 R22, desc[UR10][R22.64] ;  /* 0x0000000a16167980 */ /* 0x000ea2000c101b00 */
[----:B---3--:R-:W-:Y:S01]  /*0c70*/  DFMA R20, R16, R20, R18 ;  /* 0x000000141014722b */ /* 0x008fe20000000012 */
[C---:B------:R-:W-:Y:S02]  /*0c80*/  IMAD.WIDE.U32 R16, R25.reuse, 0x8, R14 ;  /* 0x0000000819107825 */ /* 0x040fe400078e000e */
[----:B------:R-:W2:Y:S04]  /*0c90*/  LDS.64 R18, [R34+0x10] ;  /* 0x0000100022127984 */ /* 0x000ea80000000a00 */
[----:B------:R-:W3:Y:S01]  /*0ca0*/  LD.E.64 R16, desc[UR10][R16.64] ;  /* 0x0000000a10107980 */ /* 0x000ee2000c101b00 */
[----:B------:R-:W-:-:S05]  /*0cb0*/  IADD3 R25, PT, PT, R25, UR8, RZ ;  /* 0x0000000819197c10 */ /* 0x000fca000fffe0ff */
[----:B------:R-:W-:Y:S01]  /*0cc0*/  IMAD.WIDE.U32 R36, R25, 0x8, R14 ;  /* 0x0000000819247825 */ /* 0x000fe200078e000e */
[----:B--2---:R-:W-:-:S04]  /*0cd0*/  DFMA R22, R18, R22, R20 ;  /* 0x000000161216722b */ /* 0x004fc80000000014 */
[----:B------:R-:W2:Y:S04]  /*0ce0*/  LD.E.64 R18, desc[UR10][R36.64] ;  /* 0x0000000a24127980 */ /* 0x000ea8000c101b00 */
[----:B------:R-:W3:Y:S01]  /*0cf0*/  LDS.64 R20, [R34+0x18] ;  /* 0x0000180022147984 */ /* 0x000ee20000000a00 */
[----:B------:R-:W-:Y:S01]  /*0d00*/  VIADD R25, R25, UR8 ;  /* 0x0000000819197c36 */ /* 0x000fe20008000000 */
[----:B---3--:R-:W-:Y:S02]  /*0d10*/  DFMA R20, R20, R16, R22 ;  /* 0x000000101414722b */ /* 0x008fe40000000016 */
[----:B------:R-:W2:Y:S01]  /*0d20*/  LDS.64 R22, [R34+0x20] ;  /* 0x0000200022167984 */ /* 0x000ea20000000a00 */
[----:B------:R-:W-:-:S06]  /*0d30*/  IMAD.WIDE.U32 R16, R25, 0x8, R14 ;  /* 0x0000000819107825 */ /* 0x000fcc00078e000e */
[----:B------:R-:W3:Y:S01]  /*0d40*/  LD.E.64 R16, desc[UR10][R16.64] ;  /* 0x0000000a10107980 */ /* 0x000ee2000c101b00 */
[----:B------:R-:W-:Y:S01]  /*0d50*/  IADD3 R25, PT, PT, R25, UR8, RZ ;  /* 0x0000000819197c10 */ /* 0x000fe2000fffe0ff */
[----:B--2---:R-:W-:-:S04]  /*0d60*/  DFMA R18, R22, R18, R20 ;  /* 0x000000121612722b */ /* 0x004fc80000000014 */
[C---:B------:R-:W-:Y:S01]  /*0d70*/  IMAD.WIDE.U32 R20, R25.reuse, 0x8, R14 ;  /* 0x0000000819147825 */ /* 0x040fe200078e000e */
[----:B------:R-:W-:-:S05]  /*0d80*/  IADD3 R25, PT, PT, R25, UR8, RZ ;  /* 0x0000000819197c10 */ /* 0x000fca000fffe0ff */
[----:B------:R-:W2:Y:S01]  /*0d90*/  LD.E.64 R20, desc[UR10][R20.64] ;  /* 0x0000000a14147980 */ /* 0x000ea2000c101b00 */
[----:B------:R-:W-:-:S03]  /*0da0*/  IMAD.WIDE.U32 R36, R25, 0x8, R14 ;  /* 0x0000000819247825 */ /* 0x000fc600078e000e */
[----:B------:R-:W3:Y:S04]  /*0db0*/  LDS.64 R24, [R34+0x28] ;  /* 0x0000280022187984 */ /* 0x000ee80000000a00 */
[----:B------:R-:W4:Y:S01]  /*0dc0*/  LD.E.64 R22, desc[UR10][R36.64] ;  /* 0x0000000a24167980 */ /* 0x000f22000c101b00 */
[----:B---3--:R-:W-:-:S03]  /*0dd0*/  DFMA R18, R24, R16, R18 ;  /* 0x000000101812722b */ /* 0x008fc60000000012 */
[----:B------:R-:W2:Y:S04]  /*0de0*/  LDS.64 R16, [R34+0x30] ;  /* 0x0000300022107984 */ /* 0x000ea80000000a00 */
[----:B------:R-:W4:Y:S01]  /*0df0*/  LDS.64 R24, [R34+0x38] ;  /* 0x0000380022187984 */ /* 0x000f220000000a00 */
[----:B------:R-:W-:Y:S01]  /*0e00*/  UIADD3 UR5, UPT, UPT, UR5, 0x8, URZ ;  /* 0x0000000805057890 */ /* 0x000fe2000fffe0ff */
[----:B--2---:R-:W-:-:S08]  /*0e10*/  DFMA R16, R16, R20, R18 ;  /* 0x000000141010722b */ /* 0x004fd00000000012 */
[----:B----4-:R-:W-:-:S11]  /*0e20*/  DFMA R22, R24, R22, R16 ;  /* 0x000000161816722b */ /* 0x010fd60000000010 */
.L_x_3:
[----:B------:R-:W-:-:S04]  /*0e30*/  MOV R16, UR8 ;  /* 0x0000000800107c02 */ /* 0x000fc80008000f00 */
[----:B------:R-:W-:-:S04]  /*0e40*/  LOP3.LUT R16, R16, 0x7, RZ, 0xc0, !PT ;  /* 0x0000000710107812 */ /* 0x000fc800078ec0ff */
[----:B------:R-:W-:-:S13]  /*0e50*/  ISETP.NE.AND P0, PT, R16, RZ, PT ;  /* 0x000000ff1000720c */ /* 0x000fda0003f05270 */
[----:B------:R-:W-:Y:S05]  /*0e60*/  @!P0 BRA `(.L_x_2) ;  /* 0x0000000000f08947 */ /* 0x000fea0003800000 */
[----:B------:R-:W-:-:S04]  /*0e70*/  IADD3 R16, PT, PT, R16, -0x1, RZ ;  /* 0xffffffff10107810 */ /* 0x000fc80007ffe0ff */
[----:B------:R-:W-:-:S13]  /*0e80*/  ISETP.GE.U32.AND P0, PT, R16, 0x3, PT ;  /* 0x000000031000780c */ /* 0x000fda0003f06070 */
[----:B------:R-:W-:Y:S05]  /*0e90*/  @!P0 BRA `(.L_x_4) ;  /* 0x0000000000708947 */ /* 0x000fea0003800000 */
[----:B------:R-:W-:-:S04]  /*0ea0*/  IMAD.U32 R25, RZ, RZ, UR5 ;  /* 0x00000005ff197e24 */ /* 0x000fc8000f8e00ff */
[----:B------:R-:W-:-:S04]  /*0eb0*/  IMAD R25, R25, UR8, R0 ;  /* 0x0000000819197c24 */ /* 0x000fc8000f8e0200 */
[----:B-1----:R-:W-:-:S06]  /*0ec0*/  IMAD.WIDE.U32 R18, R25, 0x8, R14 ;  /* 0x0000000819127825 */ /* 0x002fcc00078e000e */
[----:B------:R-:W2:Y:S01]  /*0ed0*/  LD.E.64 R18, desc[UR10][R18.64] ;  /* 0x0000000a12127980 */ /* 0x000ea2000c101b00 */
[----:B------:R-:W0:Y:S01]  /*0ee0*/  S2UR UR7, SR_CgaCtaId ;  /* 0x00000000000779c3 */ /* 0x000e220000008800 */
[----:B------:R-:W-:Y:S01]  /*0ef0*/  UMOV UR6, 0x400 ;  /* 0x0000040000067882 */ /* 0x000fe20000000000 */
[----:B------:R-:W-:Y:S01]  /*0f00*/  IADD3 R34, PT, PT, R5, UR5, RZ ;  /* 0x0000000505227c10 */ /* 0x000fe2000fffe0ff */
[----:B------:R-:W-:Y:S01]  /*0f10*/  UIADD3 UR6, UPT, UPT, UR6, 0x10, URZ ;  /* 0x0000001006067890 */ /* 0x000fe2000fffe0ff */
[----:B------:R-:W-:-:S05]  /*0f20*/  IADD3 R25, PT, PT, R25, UR8, RZ ;  /* 0x0000000819197c10 */ /* 0x000fca000fffe0ff */
[----:B------:R-:W-:-:S05]  /*0f30*/  IMAD.WIDE.U32 R36, R25, 0x8, R14 ;  /* 0x0000000819247825 */ /* 0x000fca00078e000e */
[----:B------:R-:W3:Y:S01]  /*0f40*/  LD.E.64 R16, desc[UR10][R36.64] ;  /* 0x0000000a24107980 */ /* 0x000ee2000c101b00 */
[----:B0-----:R-:W-:-:S06]  /*0f50*/  ULEA UR6, UR7, UR6, 0x18 ;  /* 0x0000000607067291 */ /* 0x001fcc000f8ec0ff */
[----:B------:R-:W-:-:S05]  /*0f60*/  LEA R34, R34, UR6, 0x3 ;  /* 0x0000000622227c11 */ /* 0x000fca000f8e18ff */
[----:B------:R-:W2:Y:S01]  /*0f70*/  LDS.64 R20, [R34] ;  /* 0x0000000022147984 */ /* 0x000ea20000000a00 */
[----:B------:R-:W-:-:S05]  /*0f80*/  IADD3 R35, PT, PT, R25, UR8, RZ ;  /* 0x0000000819237c10 */ /* 0x000fca000fffe0ff */
[----:B------:R-:W-:-:S06]  /*0f90*/  IMAD.WIDE.U32 R24, R35, 0x8, R14 ;  /* 0x0000000823187825 */ /* 0x000fcc00078e000e */
[----:B------:R-:W4:Y:S01]  /*0fa0*/  LD.E.64 R24, desc[UR10][R24.64] ;  /* 0x0000000a18187980 */ /* 0x000f22000c101b00 */
[----:B--2---:R-:W-:Y:S01]  /*0fb0*/  DFMA R22, R20, R18, R22 ;  /* 0x000000121416722b */ /* 0x004fe20000000016 */
[----:B------:R-:W-:Y:S02]  /*0fc0*/  IADD3 R21, PT, PT, R35, UR8, RZ ;  /* 0x0000000823157c10 */ /* 0x000fe4000fffe0ff */
[----:B------:R-:W3:Y:S03]  /*0fd0*/  LDS.64 R18, [R34+0x8] ;  /* 0x0000080022127984 */ /* 0x000ee60000000a00 */
[----:B------:R-:W-:-:S06]  /*0fe0*/  IMAD.WIDE.U32 R20, R21, 0x8, R14 ;  /* 0x0000000815147825 */ /* 0x000fcc00078e000e */
[----:B------:R-:W2:Y:S01]  /*0ff0*/  LD.E.64 R20, desc[UR10][R20.64] ;  /* 0x0000000a14147980 */ /* 0x000ea2000c101b00 */
[----:B---3--:R-:W-:-:S03]  /*1000*/  DFMA R18, R18, R16, R22 ;  /* 0x000000101212722b */ /* 0x008fc60000000016 */
[----:B------:R-:W4:Y:S04]  /*1010*/  LDS.64 R16, [R34+0x10] ;  /* 0x0000100022107984 */ /* 0x000f280000000a00 */
[----:B------:R-:W2:Y:S01]  /*1020*/  LDS.64 R22, [R34+0x18] ;  /* 0x0000180022167984 */ /* 0x000ea20000000a00 */
[----:B------:R-:W-:Y:S01]  /*1030*/  UIADD3 UR5, UPT, UPT, UR5, 0x4, URZ ;  /* 0x0000000405057890 */ /* 0x000fe2000fffe0ff */
[----:B----4-:R-:W-:-:S08]  /*1040*/  DFMA R16, R16, R24, R18 ;  /* 0x000000181010722b */ /* 0x010fd00000000012 */
[----:B--2---:R-:W-:-:S11]  /*1050*/  DFMA R22, R22, R20, R16 ;  /* 0x000000141616722b */ /* 0x004fd60000000010 */
.L_x_4:
[----:B------:R-:W-:-:S05]  /*1060*/  IMAD.U32 R20, RZ, RZ, UR8 ;  /* 0x00000008ff147e24 */ /* 0x000fca000f8e00ff */
[----:B------:R-:W-:-:S04]  /*1070*/  LOP3.LUT R20, R20, 0x3, RZ, 0xc0, !PT ;  /* 0x0000000314147812 */ /* 0x000fc800078ec0ff */
[----:B------:R-:W-:-:S13]  /*1080*/  ISETP.NE.AND P0, PT, R20, RZ, PT ;  /* 0x000000ff1400720c */ /* 0x000fda0003f05270 */
[----:B------:R-:W-:Y:S05]  /*1090*/  @!P0 BRA `(.L_x_2) ;  /* 0x0000000000648947 */ /* 0x000fea0003800000 */
[----:B------:R-:W-:-:S05]  /*10a0*/  MOV R21, UR8 ;  /* 0x0000000800157c02 */ /* 0x000fca0008000f00 */
[----:B------:R-:W-:-:S04]  /*10b0*/  IMAD R21, R21, UR5, R0 ;  /* 0x0000000515157c24 */ /* 0x000fc8000f8e0200 */
[----:B-1----:R-:W-:-:S06]  /*10c0*/  IMAD.WIDE.U32 R16, R21, 0x8, R14 ;  /* 0x0000000815107825 */ /* 0x002fcc00078e000e */
[----:B------:R-:W2:Y:S01]  /*10d0*/  LD.E.64 R16, desc[UR10][R16.64] ;  /* 0x0000000a10107980 */ /* 0x000ea2000c101b00 */
[----:B------:R-:W0:Y:S01]  /*10e0*/  S2UR UR7, SR_CgaCtaId ;  /* 0x00000000000779c3 */ /* 0x000e220000008800 */
[----:B------:R-:W-:Y:S01]  /*10f0*/  UMOV UR6, 0x400 ;  /* 0x0000040000067882 */ /* 0x000fe20000000000 */
[----:B------:R-:W-:Y:S01]  /*1100*/  IADD3 R24, PT, PT, R5, UR5, RZ ;  /* 0x0000000505187c10 */ /* 0x000fe2000fffe0ff */
[----:B------:R-:W-:Y:S01]  /*1110*/  UIADD3 UR6, UPT, UPT, UR6, 0x10, URZ ;  /* 0x0000001006067890 */ /* 0x000fe2000fffe0ff */
[----:B------:R-:W-:-:S03]  /*1120*/  ISETP.NE.AND P0, PT, R20, 0x1, PT ;  /* 0x000000011400780c */ /* 0x000fc60003f05270 */
[----:B0-----:R-:W-:-:S06]  /*1130*/  ULEA UR6, UR7, UR6, 0x18 ;  /* 0x0000000607067291 */ /* 0x001fcc000f8ec0ff */
[----:B------:R-:W-:-:S05]  /*1140*/  LEA R24, R24, UR6, 0x3 ;  /* 0x0000000618187c11 */ /* 0x000fca000f8e18ff */
[----:B------:R-:W2:Y:S02]  /*1150*/  LDS.64 R18, [R24] ;  /* 0x0000000018127984 */ /* 0x000ea40000000a00 */
[----:B--2---:R-:W-:Y:S01]  /*1160*/  DFMA R22, R18, R16, R22 ;  /* 0x000000101216722b */ /* 0x004fe20000000016 */
[----:B------:R-:W-:Y:S10]  /*1170*/  @!P0 BRA `(.L_x_2) ;  /* 0x00000000002c8947 */ /* 0x000ff40003800000 */
[----:B------:R-:W-:Y:S02]  /*1180*/  ISETP.NE.AND P0, PT, R20, 0x2, PT ;  /* 0x000000021400780c */ /* 0x000fe40003f05270 */
[----:B------:R-:W-:Y:S02]  /*1190*/  IADD3 R19, PT, PT, R21, UR8, RZ ;  /* 0x0000000815137c10 */ /* 0x000fe4000fffe0ff */
[----:B------:R-:W0:Y:S03]  /*11a0*/  LDS.64 R20, [R24+0x8] ;  /* 0x0000080018147984 */ /* 0x000e260000000a00 */
[----:B------:R-:W-:-:S06]  /*11b0*/  IMAD.WIDE.U32 R16, R19, 0x8, R14 ;  /* 0x0000000813107825 */ /* 0x000fcc00078e000e */
[----:B------:R-:W-:Y:S01]  /*11c0*/  @P0 IADD3 R19, PT, PT, R19, UR8, RZ ;  /* 0x0000000813130c10 */ /* 0x000fe2000fffe0ff */
[----:B------:R-:W0:Y:S04]  /*11d0*/  LD.E.64 R16, desc[UR10][R16.64] ;  /* 0x0000000a10107980 */ /* 0x000e28000c101b00 */
[----:B------:R-:W-:Y:S02]  /*11e0*/  @P0 IMAD.WIDE.U32 R14, R19, 0x8, R14 ;  /* 0x00000008130e0825 */ /* 0x000fe400078e000e */
[----:B------:R-:W1:Y:S04]  /*11f0*/  @P0 LDS.64 R18, [R24+0x10] ;  /* 0x0000100018120984 */ /* 0x000e680000000a00 */
[----:B------:R-:W1:Y:S01]  /*1200*/  @P0 LD.E.64 R14, desc[UR10][R14.64] ;  /* 0x0000000a0e0e0980 */ /* 0x000e62000c101b00 */
[----:B0-----:R-:W-:-:S08]  /*1210*/  DFMA R22, R20, R16, R22 ;  /* 0x000000101416722b */ /* 0x001fd00000000016 */
[----:B-1----:R-:W-:-:S11]  /*1220*/  @P0 DFMA R22, R18, R14, R22 ;  /* 0x0000000e1216022b */ /* 0x002fd60000000016 */
.L_x_2:
[----:B------:R-:W-:Y:S06]  /*1230*/  BAR.SYNC.DEFER_BLOCKING 0x0 ;  /* 0x0000000000007b1d */ /* 0x000fec0000010000 */
[----:B-1----:R-:W2:Y:S02]  /*1240*/  LDG.E.64 R14, desc[UR10][R12.64] ;  /* 0x0000000a0c0e7981 */ /* 0x002ea4000c1e1b00 */
[----:B--2---:R-:W-:-:S07]  /*1250*/  DADD R14, R14, R22 ;  /* 0x000000000e0e7229 */ /* 0x004fce0000000016 */
[----:B------:R0:W-:Y:S01]  /*1260*/  STG.E.64 desc[UR10][R12.64], R14 ;  /* 0x0000000e0c007986 */ /* 0x0001e2000c101b0a */
[----:B------:R-:W-:Y:S05]  /*1270*/  BRA.U !UP0, `(.L_x_5) ;  /* 0xfffffff108607547 */ /* 0x000fea000b83ffff */
[----:B------:R-:W-:Y:S05]  /*1280*/  EXIT ;  /* 0x000000000000794d */ /* 0x000fea0003800000 */
.L_x_6:
[----:B------:R-:W-:-:S00]  /*1290*/  BRA `(.L_x_6) ;  /* 0xfffffffc00fc7947 */ /* 0x000fc0000383ffff */
[----:B------:R-:W-:-:S00]  /*12a0*/  NOP ;  /* 0x0000000000007918 */ /* 0x000fc00000000000 */
        /* <DEDUP_REMOVED lines=13> */
.L_x_7:


//--------------------- .nv.shared._Z2m5iiiPdS_S_ --------------------------
	.section	.nv.shared._Z2m5iiiPdS_S_,"aw",@nobits
	.sectionflags	@""
	.align	16
.nv.shared._Z2m5iiiPdS_S_:
	.zero		1040


//--------------------- .nv.shared.reserved.0     --------------------------
	.section	.nv.shared.reserved.0,"aw",@nobits
	.weak		__nv_reservedSMEM_offset_0_alias
	.size		__nv_reservedSMEM_offset_0_alias, 0, 64
	.other		__nv_reservedSMEM_offset_0_alias,@"STO_CUDA_RESERVED_SHARED STV_DEFAULT"
__nv_reservedSMEM_offset_0_alias:
	.zero		0
	.zero		64


//--------------------- .nv.constant0._Z2m5iiiPdS_S_ --------------------------
	.section	.nv.constant0._Z2m5iiiPdS_S_,"a",@progbits
	.sectionflags	@""
	.align	4
.nv.constant0._Z2m5iiiPdS_S_:
	.zero		936


//--------------------- SYMBOLS --------------------------

	.type		.nv.reservedSmem.offset0,@object
	.size		.nv.reservedSmem.offset0,0x4
	.type		.nv.reservedSmem.cap,@object
	.size		.nv.reservedSmem.cap,0x4
